//
// Generated by NVIDIA NVVM Compiler
//
// Compiler Build ID: CL-36424714
// Cuda compilation tools, release 13.0, V13.0.88
// Based on NVVM 20.0.0
//

.version 9.0
.target sm_100
.address_size 64

	// .globl	_Z2K1PVi
.global .align 4 .u32 secondkernel;
.global .align 4 .u32 preprocessingdone;
.global .align 4 .u32 perthread;

.visible .entry _Z2K1PVi(
	.param .u64 .ptr .align 1 _Z2K1PVi_param_0
)
{
	.reg .pred 	%p<2>;
	.reg .b32 	%r<8>;
	.reg .b64 	%rd<3>;

	ld.param.u64 	%rd2, [_Z2K1PVi_param_0];
	cvta.to.global.u64 	%rd1, %rd2;
	bar.sync 	0;
	mov.b32 	%r1, 1;
	st.volatile.global.u32 	[preprocessingdone], %r1;
	mov.b32 	%r2, 100;
	st.volatile.global.u32 	[%rd1], %r2;
	ld.volatile.global.u32 	%r3, [secondkernel];
	setp.eq.s32 	%p1, %r3, 0;
	@%p1 bra 	$L__BB0_2;
	ld.volatile.global.u32 	%r4, [%rd1];
	shr.u32 	%r5, %r4, 31;
	add.s32 	%r6, %r4, %r5;
	shr.s32 	%r7, %r6, 1;
	st.volatile.global.u32 	[%rd1], %r7;
$L__BB0_2:
	ret;

}
	// .globl	_Z2K2PVi
.visible .entry _Z2K2PVi(
	.param .u64 .ptr .align 1 _Z2K2PVi_param_0
)
{
	.reg .pred 	%p<2>;
	.reg .b32 	%r<4>;
	.reg .b64 	%rd<3>;

	ld.param.u64 	%rd1, [_Z2K2PVi_param_0];
	ld.volatile.global.u32 	%r1, [preprocessingdone];
	setp.ne.s32 	%p1, %r1, 0;
	@%p1 bra 	$L__BB1_2;
	cvta.to.global.u64 	%rd2, %rd1;
	mov.b32 	%r2, 1;
	st.volatile.global.u32 	[secondkernel], %r2;
	mov.b32 	%r3, 50;
	st.volatile.global.u32 	[%rd2], %r3;
$L__BB1_2:
	ret;

}
	// .globl	_Z5Kinitv
.visible .entry _Z5Kinitv()
{
	.reg .b32 	%r<2>;

	mov.b32 	%r1, 0;
	st.volatile.global.u32 	[secondkernel], %r1;
	st.volatile.global.u32 	[preprocessingdone], %r1;
	ret;

}


// ===== COMPILED SASS (sm_100) =====

	.target	sm_100

	.elftype	@"ET_EXEC"


//--------------------- .note.nv.tkinfo           --------------------------
	.section	.note.nv.tkinfo,"",@"SHT_NOTE"
	.sectionflags	@"SHF_NOTE_NV_TKINFO"
	.tkinfo
        /*0018*/ 	.word	0x00000002
        /*0030*/ 	.string	""
        /*0030*/ 	.string	"ptxas"
        /*0030*/ 	.string	"Cuda compilation tools, release 13.0, V13.0.88"
        /*0030*/ 	.string	"Build cuda_13.0.r13.0/compiler.36424714_0"
        /*0030*/ 	.string	"-arch sm_100 -m 64 "



//--------------------- .note.nv.cuinfo           --------------------------
	.section	.note.nv.cuinfo,"",@"SHT_NOTE"
	.sectionflags	@"SHF_NOTE_NV_CUINFO"
        /*0018*/ 	.short	0x0002
        /*001a*/ 	.short	0x0064
        /*001c*/ 	.short	0x0082
	.zero		2


//--------------------- .nv.info                  --------------------------
	.section	.nv.info,"",@"SHT_CUDA_INFO"
	.align	4


	//----- nvinfo : EIATTR_REGCOUNT
	.align		4
        /*0000*/ 	.byte	0x04, 0x2f
        /*0002*/ 	.short	(.L_4 - .L_3)
	.align		4
.L_3:
        /*0004*/ 	.word	index@(_Z2K1PVi)
        /*0008*/ 	.word	0x0000000e


	//----- nvinfo : EIATTR_FRAME_SIZE
	.align		4
.L_4:
        /*000c*/ 	.byte	0x04, 0x11
        /*000e*/ 	.short	(.L_6 - .L_5)
	.align		4
.L_5:
        /*0010*/ 	.word	index@(_Z2K1PVi)
        /*0014*/ 	.word	0x00000000


	//----- nvinfo : EIATTR_REGCOUNT
	.align		4
.L_6:
        /*0018*/ 	.byte	0x04, 0x2f
        /*001a*/ 	.short	(.L_8 - .L_7)
	.align		4
.L_7:
        /*001c*/ 	.word	index@(_Z2K2PVi)
        /*0020*/ 	.word	0x0000000c


	//----- nvinfo : EIATTR_FRAME_SIZE
	.align		4
.L_8:
        /*0024*/ 	.byte	0x04, 0x11
        /*0026*/ 	.short	(.L_10 - .L_9)
	.align		4
.L_9:
        /*0028*/ 	.word	index@(_Z2K2PVi)
        /*002c*/ 	.word	0x00000000


	//----- nvinfo : EIATTR_REGCOUNT
	.align		4
.L_10:
        /*0030*/ 	.byte	0x04, 0x2f
        /*0032*/ 	.short	(.L_12 - .L_11)
	.align		4
.L_11:
        /*0034*/ 	.word	index@(_Z5Kinitv)
        /*0038*/ 	.word	0x00000008


	//----- nvinfo : EIATTR_FRAME_SIZE
	.align		4
.L_12:
        /*003c*/ 	.byte	0x04, 0x11
        /*003e*/ 	.short	(.L_14 - .L_13)
	.align		4
.L_13:
        /*0040*/ 	.word	index@(_Z5Kinitv)
        /*0044*/ 	.word	0x00000000


	//----- nvinfo : EIATTR_MIN_STACK_SIZE
	.align		4
.L_14:
        /*0048*/ 	.byte	0x04, 0x12
        /*004a*/ 	.short	(.L_16 - .L_15)
	.align		4
.L_15:
        /*004c*/ 	.word	index@(_Z5Kinitv)
        /*0050*/ 	.word	0x00000000


	//----- nvinfo : EIATTR_MIN_STACK_SIZE
	.align		4
.L_16:
        /*0054*/ 	.byte	0x04, 0x12
        /*0056*/ 	.short	(.L_18 - .L_17)
	.align		4
.L_17:
        /*0058*/ 	.word	index@(_Z2K2PVi)
        /*005c*/ 	.word	0x00000000


	//----- nvinfo : EIATTR_MIN_STACK_SIZE
	.align		4
.L_18:
        /*0060*/ 	.byte	0x04, 0x12
        /*0062*/ 	.short	(.L_20 - .L_19)
	.align		4
.L_19:
        /*0064*/ 	.word	index@(_Z2K1PVi)
        /*0068*/ 	.word	0x00000000
.L_20:


//--------------------- .nv.compat                --------------------------
	.section	.nv.compat,"",@"SHT_CUDA_COMPAT_INFO"
	.align	4
        /*0000*/ 	.byte	0x02, 0x09, 0x00, 0x00, 0x02, 0x02, 0x01, 0x00, 0x02, 0x05, 0x05, 0x00, 0x03, 0x07, 0x01, 0x01
        /*0010*/ 	.byte	0x02, 0x03, 0x00, 0x00, 0x02, 0x06, 0x01, 0x00, 0x04, 0x0b, 0x08, 0x00, 0x09, 0x00, 0x00, 0x00
        /*0020*/ 	.byte	0x00, 0x00, 0x00, 0x00


//--------------------- .nv.info._Z5Kinitv        --------------------------
	.section	.nv.info._Z5Kinitv,"",@"SHT_CUDA_INFO"
	.sectionflags	@""
	.align	4


	//----- nvinfo : EIATTR_CUDA_API_VERSION
	.align		4
        /*0000*/ 	.byte	0x04, 0x37
        /*0002*/ 	.short	(.L_22 - .L_21)
.L_21:
        /*0004*/ 	.word	0x00000082


	//----- nvinfo : EIATTR_SPARSE_MMA_MASK
	.align		4
.L_22:
        /*0008*/ 	.byte	0x03, 0x50
        /*000a*/ 	.short	0x0000


	//----- nvinfo : EIATTR_MAXREG_COUNT
	.align		4
        /*000c*/ 	.byte	0x03, 0x1b
        /*000e*/ 	.short	0x00ff


	//----- nvinfo : EIATTR_MERCURY_ISA_VERSION
	.align		4
        /*0010*/ 	.byte	0x03, 0x5f
        /*0012*/ 	.short	0x0101


	//----- nvinfo : EIATTR_VRC_CTA_INIT_COUNT
	.align		4
        /*0014*/ 	.byte	0x02, 0x4a
	.zero		1
	.zero		1


	//----- nvinfo : EIATTR_EXIT_INSTR_OFFSETS
	.align		4
        /*0018*/ 	.byte	0x04, 0x1c
        /*001a*/ 	.short	(.L_24 - .L_23)


	//   ....[0]....
.L_23:
        /*001c*/ 	.word	0x00000060


	//----- nvinfo : EIATTR_SW_WAR
	.align		4
.L_24:
        /*0020*/ 	.byte	0x04, 0x36
        /*0022*/ 	.short	(.L_26 - .L_25)
.L_25:
        /*0024*/ 	.word	0x00000008
.L_26:


//--------------------- .nv.info._Z2K2PVi         --------------------------
	.section	.nv.info._Z2K2PVi,"",@"SHT_CUDA_INFO"
	.sectionflags	@""
	.align	4


	//----- nvinfo : EIATTR_CUDA_API_VERSION
	.align		4
        /*0000*/ 	.byte	0x04, 0x37
        /*0002*/ 	.short	(.L_28 - .L_27)
.L_27:
        /*0004*/ 	.word	0x00000082


	//----- nvinfo : EIATTR_KPARAM_INFO
	.align		4
.L_28:
        /*0008*/ 	.byte	0x04, 0x17
        /*000a*/ 	.short	(.L_30 - .L_29)
.L_29:
        /*000c*/ 	.word	0x00000000
        /*0010*/ 	.short	0x0000
        /*0012*/ 	.short	0x0000
        /*0014*/ 	.byte	0x00, 0xf5, 0x21, 0x00


	//----- nvinfo : EIATTR_SPARSE_MMA_MASK
	.align		4
.L_30:
        /*0018*/ 	.byte	0x03, 0x50
        /*001a*/ 	.short	0x0000


	//----- nvinfo : EIATTR_MAXREG_COUNT
	.align		4
        /*001c*/ 	.byte	0x03, 0x1b
        /*001e*/ 	.short	0x00ff


	//----- nvinfo : EIATTR_MERCURY_ISA_VERSION
	.align		4
        /*0020*/ 	.byte	0x03, 0x5f
        /*0022*/ 	.short	0x0101


	//----- nvinfo : EIATTR_VRC_CTA_INIT_COUNT
	.align		4
        /*0024*/ 	.byte	0x02, 0x4a
	.zero		1
	.zero		1


	//----- nvinfo : EIATTR_EXIT_INSTR_OFFSETS
	.align		4
        /*0028*/ 	.byte	0x04, 0x1c
        /*002a*/ 	.short	(.L_32 - .L_31)


	//   ....[0]....
.L_31:
        /*002c*/ 	.word	0x00000050


	//   ....[1]....
        /*0030*/ 	.word	0x000000c0


	//----- nvinfo : EIATTR_CBANK_PARAM_SIZE
	.align		4
.L_32:
        /*0034*/ 	.byte	0x03, 0x19
        /*0036*/ 	.short	0x0008


	//----- nvinfo : EIATTR_PARAM_CBANK
	.align		4
        /*0038*/ 	.byte	0x04, 0x0a
        /*003a*/ 	.short	(.L_34 - .L_33)
	.align		4
.L_33:
        /*003c*/ 	.word	index@(.nv.constant0._Z2K2PVi)
        /*0040*/ 	.short	0x0380
        /*0042*/ 	.short	0x0008


	//----- nvinfo : EIATTR_SW_WAR
	.align		4
.L_34:
        /*0044*/ 	.byte	0x04, 0x36
        /*0046*/ 	.short	(.L_36 - .L_35)
.L_35:
        /*0048*/ 	.word	0x00000008
.L_36:


//--------------------- .nv.info._Z2K1PVi         --------------------------
	.section	.nv.info._Z2K1PVi,"",@"SHT_CUDA_INFO"
	.sectionflags	@""
	.align	4


	//----- nvinfo : EIATTR_CUDA_API_VERSION
	.align		4
        /*0000*/ 	.byte	0x04, 0x37
        /*0002*/ 	.short	(.L_38 - .L_37)
.L_37:
        /*0004*/ 	.word	0x00000082


	//----- nvinfo : EIATTR_KPARAM_INFO
	.align		4
.L_38:
        /*0008*/ 	.byte	0x04, 0x17
        /*000a*/ 	.short	(.L_40 - .L_39)
.L_39:
        /*000c*/ 	.word	0x00000000
        /*0010*/ 	.short	0x0000
        /*0012*/ 	.short	0x0000
        /*0014*/ 	.byte	0x00, 0xf5, 0x21, 0x00


	//----- nvinfo : EIATTR_SPARSE_MMA_MASK
	.align		4
.L_40:
        /*0018*/ 	.byte	0x03, 0x50
        /*001a*/ 	.short	0x0000


	//----- nvinfo : EIATTR_MAXREG_COUNT
	.align		4
        /*001c*/ 	.byte	0x03, 0x1b
        /*001e*/ 	.short	0x00ff


	//----- nvinfo : EIATTR_NUM_BARRIERS
	.align		4
        /*0020*/ 	.byte	0x02, 0x4c
        /*0022*/ 	.byte	0x01
	.zero		1


	//----- nvinfo : EIATTR_MERCURY_ISA_VERSION
	.align		4
        /*0024*/ 	.byte	0x03, 0x5f
        /*0026*/ 	.short	0x0101


	//----- nvinfo : EIATTR_VRC_CTA_INIT_COUNT
	.align		4
        /*0028*/ 	.byte	0x02, 0x4a
	.zero		1
	.zero		1


	//----- nvinfo : EIATTR_EXIT_INSTR_OFFSETS
	.align		4
        /*002c*/ 	.byte	0x04, 0x1c
        /*002e*/ 	.short	(.L_42 - .L_41)


	//   ....[0]....
.L_41:
        /*0030*/ 	.word	0x000000c0


	//   ....[1]....
        /*0034*/ 	.word	0x00000110


	//----- nvinfo : EIATTR_CBANK_PARAM_SIZE
	.align		4
.L_42:
        /*0038*/ 	.byte	0x03, 0x19
        /*003a*/ 	.short	0x0008


	//----- nvinfo : EIATTR_PARAM_CBANK
	.align		4
        /*003c*/ 	.byte	0x04, 0x0a
        /*003e*/ 	.short	(.L_44 - .L_43)
	.align		4
.L_43:
        /*0040*/ 	.word	index@(.nv.constant0._Z2K1PVi)
        /*0044*/ 	.short	0x0380
        /*0046*/ 	.short	0x0008


	//----- nvinfo : EIATTR_SW_WAR
	.align		4
.L_44:
        /*0048*/ 	.byte	0x04, 0x36
        /*004a*/ 	.short	(.L_46 - .L_45)
.L_45:
        /*004c*/ 	.word	0x00000008
.L_46:


//--------------------- .nv.callgraph             --------------------------
	.section	.nv.callgraph,"",@"SHT_CUDA_CALLGRAPH"
	.align	4
	.sectionentsize	8
	.align		4
        /*0000*/ 	.word	0x00000000
	.align		4
        /*0004*/ 	.word	0xffffffff
	.align		4
        /*0008*/ 	.word	0x00000000
	.align		4
        /*000c*/ 	.word	0xfffffffe
	.align		4
        /*0010*/ 	.word	0x00000000
	.align		4
        /*0014*/ 	.word	0xfffffffd
	.align		4
        /*0018*/ 	.word	0x00000000
	.align		4
        /*001c*/ 	.word	0xfffffffc


//--------------------- .nv.constant4             --------------------------
	.section	.nv.constant4,"a",@progbits
	.align	8
	.align		8
.nv.constant4:
        /*0000*/ 	.dword	secondkernel
	.align		8
        /*0008*/ 	.dword	preprocessingdone
	.align		8
        /*0010*/ 	.dword	perthread


//--------------------- .text._Z5Kinitv           --------------------------
	.section	.text._Z5Kinitv,"ax",@progbits
	.align	128
        .global         _Z5Kinitv
        .type           _Z5Kinitv,@function
        .size           _Z5Kinitv,(.L_x_3 - _Z5Kinitv)
        .other          _Z5Kinitv,@"STO_CUDA_ENTRY STV_DEFAULT"
_Z5Kinitv:
.text._Z5Kinitv:
[----:B------:R-:W-:Y:S08]  /*0000*/  LDC R1, c[0x0][0x37c] ;  /* 0x0000df00ff017b82 */ /* 0x000ff00000000800 */
[----:B------:R-:W0:Y:S01]  /*0010*/  LDC.64 R2, c[0x4][RZ] ;  /* 0x01000000ff027b82 */ /* 0x000e220000000a00 */
[----:B------:R-:W0:Y:S07]  /*0020*/  LDCU.64 UR4, c[0x0][0x358] ;  /* 0x00006b00ff0477ac */ /* 0x000e2e0008000a00 */
[----:B------:R-:W1:Y:S01]  /*0030*/  LDC.64 R4, c[0x4][0x8] ;  /* 0x01000200ff047b82 */ /* 0x000e620000000a00 */
[----:B0-----:R-:W-:Y:S04]  /*0040*/  STG.E.STRONG.SYS desc[UR4][R2.64], RZ ;  /* 0x000000ff02007986 */ /* 0x001fe8000c115904 */
[----:B-1----:R-:W-:Y:S01]  /*0050*/  STG.E.STRONG.SYS desc[UR4][R4.64], RZ ;  /* 0x000000ff04007986 */ /* 0x002fe2000c115904 */
[----:B------:R-:W-:Y:S05]  /*0060*/  EXIT ;  /* 0x000000000000794d */ /* 0x000fea0003800000 */
.L_x_0:
[----:B------:R-:W-:-:S00]  /*0070*/  BRA `(.L_x_0) ;  /* 0xfffffffc00fc7947 */ /* 0x000fc0000383ffff */
[----:B------:R-:W-:-:S00]  /*0080*/  NOP ;  /* 0x0000000000007918 */ /* 0x000fc00000000000 */
[----:B------:R-:W-:-:S00]  /*0090*/  NOP ;  /* 0x0000000000007918 */ /* 0x000fc00000000000 */
[----:B------:R-:W-:-:S00]  /*00a0*/  NOP ;  /* 0x0000000000007918 */ /* 0x000fc00000000000 */
[----:B------:R-:W-:-:S00]  /*00b0*/  NOP ;  /* 0x0000000000007918 */ /* 0x000fc00000000000 */
[----:B------:R-:W-:-:S00]  /*00c0*/  NOP ;  /* 0x0000000000007918 */ /* 0x000fc00000000000 */
[----:B------:R-:W-:-:S00]  /*00d0*/  NOP ;  /* 0x0000000000007918 */ /* 0x000fc00000000000 */
[----:B------:R-:W-:-:S00]  /*00e0*/  NOP ;  /* 0x0000000000007918 */ /* 0x000fc00000000000 */
[----:B------:R-:W-:-:S00]  /*00f0*/  NOP ;  /* 0x0000000000007918 */ /* 0x000fc00000000000 */
.L_x_3:


//--------------------- .text._Z2K2PVi            --------------------------
	.section	.text._Z2K2PVi,"ax",@progbits
	.align	128
        .global         _Z2K2PVi
        .type           _Z2K2PVi,@function
        .size           _Z2K2PVi,(.L_x_4 - _Z2K2PVi)
        .other          _Z2K2PVi,@"STO_CUDA_ENTRY STV_DEFAULT"
_Z2K2PVi:
.text._Z2K2PVi:
[----:B------:R-:W-:Y:S08]  /*0000*/  LDC R1, c[0x0][0x37c] ;  /* 0x0000df00ff017b82 */ /* 0x000ff00000000800 */
[----:B------:R-:W0:Y:S01]  /*0010*/  LDC.64 R2, c[0x4][0x8] ;  /* 0x01000200ff027b82 */ /* 0x000e220000000a00 */
[----:B------:R-:W0:Y:S02]  /*0020*/  LDCU.64 UR4, c[0x0][0x358] ;  /* 0x00006b00ff0477ac */ /* 0x000e240008000a00 */
[----:B0-----:R-:W2:Y:S02]  /*0030*/  LDG.E.STRONG.SYS R2, desc[UR4][R2.64] ;  /* 0x0000000402027981 */ /* 0x001ea4000c1f5900 */
[----:B--2---:R-:W-:-:S13]  /*0040*/  ISETP.NE.AND P0, PT, R2, RZ, PT ;  /* 0x000000ff0200720c */ /* 0x004fda0003f05270 */
[----:B------:R-:W-:Y:S05]  /*0050*/  @P0 EXIT ;  /* 0x000000000000094d */ /* 0x000fea0003800000 */
[----:B------:R-:W0:Y:S01]  /*0060*/  LDC.64 R2, c[0x4][RZ] ;  /* 0x01000000ff027b82 */ /* 0x000e220000000a00 */
[----:B------:R-:W-:Y:S02]  /*0070*/  HFMA2 R9, -RZ, RZ, 0, 2.98023223876953125e-06 ;  /* 0x00000032ff097431 */ /* 0x000fe400000001ff */
[----:B------:R-:W-:-:S05]  /*0080*/  IMAD.MOV.U32 R7, RZ, RZ, 0x1 ;  /* 0x00000001ff077424 */ /* 0x000fca00078e00ff */
[----:B------:R-:W1:Y:S01]  /*0090*/  LDC.64 R4, c[0x0][0x380] ;  /* 0x0000e000ff047b82 */ /* 0x000e620000000a00 */
[----:B0-----:R-:W-:Y:S04]  /*00a0*/  STG.E.STRONG.SYS desc[UR4][R2.64], R7 ;  /* 0x0000000702007986 */ /* 0x001fe8000c115904 */
[----:B-1----:R-:W-:Y:S01]  /*00b0*/  STG.E.STRONG.SYS desc[UR4][R4.64], R9 ;  /* 0x0000000904007986 */ /* 0x002fe2000c115904 */
[----:B------:R-:W-:Y:S05]  /*00c0*/  EXIT ;  /* 0x000000000000794d */ /* 0x000fea0003800000 */
.L_x_1:
        /* <DEDUP_REMOVED lines=11> */
.L_x_4:


//--------------------- .text._Z2K1PVi            --------------------------
	.section	.text._Z2K1PVi,"ax",@progbits
	.align	128
        .global         _Z2K1PVi
        .type           _Z2K1PVi,@function
        .size           _Z2K1PVi,(.L_x_5 - _Z2K1PVi)
        .other          _Z2K1PVi,@"STO_CUDA_ENTRY STV_DEFAULT"
_Z2K1PVi:
.text._Z2K1PVi:
[----:B------:R-:W-:Y:S08]  /*0000*/  LDC R1, c[0x0][0x37c] ;  /* 0x0000df00ff017b82 */ /* 0x000ff00000000800 */
[----:B------:R-:W0:Y:S08]  /*0010*/  LDC.64 R2, c[0x4][0x8] ;  /* 0x01000200ff027b82 */ /* 0x000e300000000a00 */
[----:B------:R-:W-:Y:S01]  /*0020*/  BAR.SYNC.DEFER_BLOCKING 0x0 ;  /* 0x0000000000007b1d */ /* 0x000fe20000010000 */
[----:B------:R-:W-:-:S02]  /*0030*/  IMAD.MOV.U32 R9, RZ, RZ, 0x1 ;  /* 0x00000001ff097424 */ /* 0x000fc400078e00ff */
[----:B------:R-:W-:-:S03]  /*0040*/  IMAD.MOV.U32 R11, RZ, RZ, 0x64 ;  /* 0x00000064ff0b7424 */ /* 0x000fc600078e00ff */
[----:B------:R-:W0:Y:S02]  /*0050*/  LDCU.64 UR4, c[0x0][0x358] ;  /* 0x00006b00ff0477ac */ /* 0x000e240008000a00 */
[----:B------:R-:W1:Y:S08]  /*0060*/  LDC.64 R4, c[0x0][0x380] ;  /* 0x0000e000ff047b82 */ /* 0x000e700000000a00 */
[----:B------:R-:W2:Y:S01]  /*0070*/  LDC.64 R6, c[0x4][RZ] ;  /* 0x01000000ff067b82 */ /* 0x000ea20000000a00 */
[----:B0-----:R0:W-:Y:S04]  /*0080*/  STG.E.STRONG.SYS desc[UR4][R2.64], R9 ;  /* 0x0000000902007986 */ /* 0x0011e8000c115904 */
[----:B-1----:R0:W-:Y:S04]  /*0090*/  STG.E.STRONG.SYS desc[UR4][R4.64], R11 ;  /* 0x0000000b04007986 */ /* 0x0021e8000c115904 */
[----:B--2---:R-:W2:Y:S02]  /*00a0*/  LDG.E.STRONG.SYS R6, desc[UR4][R6.64] ;  /* 0x0000000406067981 */ /* 0x004ea4000c1f5900 */
[----:B--2---:R-:W-:-:S13]  /*00b0*/  ISETP.NE.AND P0, PT, R6, RZ, PT ;  /* 0x000000ff0600720c */ /* 0x004fda0003f05270 */
[----:B0-----:R-:W-:Y:S05]  /*00c0*/  @!P0 EXIT ;  /* 0x000000000000894d */ /* 0x001fea0003800000 */
[----:B------:R-:W2:Y:S02]  /*00d0*/  LDG.E.STRONG.SYS R0, desc[UR4][R4.64] ;  /* 0x0000000404007981 */ /* 0x000ea4000c1f5900 */
[----:B--2---:R-:W-:-:S04]  /*00e0*/  LEA.HI R0, R0, R0, RZ, 0x1 ;  /* 0x0000000000007211 */ /* 0x004fc800078f08ff */
[----:B------:R-:W-:-:S05]  /*00f0*/  SHF.R.S32.HI R3, RZ, 0x1, R0 ;  /* 0x00000001ff037819 */ /* 0x000fca0000011400 */
[----:B------:R-:W-:Y:S01]  /*0100*/  STG.E.STRONG.SYS desc[UR4][R4.64], R3 ;  /* 0x0000000304007986 */ /* 0x000fe2000c115904 */
[----:B------:R-:W-:Y:S05]  /*0110*/  EXIT ;  /* 0x000000000000794d */ /* 0x000fea0003800000 */
.L_x_2:
        /* <DEDUP_REMOVED lines=14> */
.L_x_5:


//--------------------- .nv.shared.reserved.0     --------------------------
	.section	.nv.shared.reserved.0,"aw",@nobits
	.weak		__nv_reservedSMEM_offset_0_alias
	.size		__nv_reservedSMEM_offset_0_alias, 0, 64
	.other		__nv_reservedSMEM_offset_0_alias,@"STO_CUDA_RESERVED_SHARED STV_DEFAULT"
__nv_reservedSMEM_offset_0_alias:
	.zero		0
	.zero		64


//--------------------- .nv.global                --------------------------
	.section	.nv.global,"aw",@nobits
	.align	4
.nv.global:
	.type		perthread,@object
	.size		perthread,(secondkernel - perthread)
perthread:
	.zero		4
	.type		secondkernel,@object
	.size		secondkernel,(preprocessingdone - secondkernel)
secondkernel:
	.zero		4
	.type		preprocessingdone,@object
	.size		preprocessingdone,(.L_1 - preprocessingdone)
preprocessingdone:
	.zero		4
.L_1:


//--------------------- .nv.constant0._Z5Kinitv   --------------------------
	.section	.nv.constant0._Z5Kinitv,"a",@progbits
	.sectionflags	@""
	.align	4
.nv.constant0._Z5Kinitv:
	.zero		896


//--------------------- .nv.constant0._Z2K2PVi    --------------------------
	.section	.nv.constant0._Z2K2PVi,"a",@progbits
	.sectionflags	@""
	.align	4
.nv.constant0._Z2K2PVi:
	.zero		904


//--------------------- .nv.constant0._Z2K1PVi    --------------------------
	.section	.nv.constant0._Z2K1PVi,"a",@progbits
	.sectionflags	@""
	.align	4
.nv.constant0._Z2K1PVi:
	.zero		904


//--------------------- SYMBOLS --------------------------

	.type		.nv.reservedSmem.offset0,@object
	.size		.nv.reservedSmem.offset0,0x4
